//
// Generated by NVIDIA NVVM Compiler
//
// Compiler Build ID: CL-36424714
// Cuda compilation tools, release 13.0, V13.0.88
// Based on NVVM 20.0.0
//

.version 9.0
.target sm_100
.address_size 64

	// .globl	_Z13jacobi_kernelPKdPdiS1_
.extern .shared .align 16 .b8 sdata[];

.visible .entry _Z13jacobi_kernelPKdPdiS1_(
	.param .u64 .ptr .align 1 _Z13jacobi_kernelPKdPdiS1__param_0,
	.param .u64 .ptr .align 1 _Z13jacobi_kernelPKdPdiS1__param_1,
	.param .u32 _Z13jacobi_kernelPKdPdiS1__param_2,
	.param .u64 .ptr .align 1 _Z13jacobi_kernelPKdPdiS1__param_3
)
{
	.reg .pred 	%p<14>;
	.reg .b32 	%r<31>;
	.reg .b64 	%rd<17>;
	.reg .b64 	%fd<20>;

	ld.param.u64 	%rd1, [_Z13jacobi_kernelPKdPdiS1__param_0];
	ld.param.u64 	%rd2, [_Z13jacobi_kernelPKdPdiS1__param_1];
	ld.param.u32 	%r11, [_Z13jacobi_kernelPKdPdiS1__param_2];
	ld.param.u64 	%rd3, [_Z13jacobi_kernelPKdPdiS1__param_3];
	mov.u32 	%r12, %tid.x;
	mov.u32 	%r13, %tid.y;
	mov.u32 	%r1, %ctaid.x;
	mov.u32 	%r2, %ctaid.y;
	mov.u32 	%r14, %ntid.x;
	mov.u32 	%r15, %ntid.y;
	mad.lo.s32 	%r16, %r2, %r15, %r13;
	mad.lo.s32 	%r17, %r1, %r14, %r12;
	mad.lo.s32 	%r5, %r13, %r14, %r12;
	mul.lo.s32 	%r30, %r14, %r15;
	setp.eq.s32 	%p1, %r16, 0;
	add.s32 	%r18, %r11, -1;
	setp.ge.s32 	%p2, %r16, %r18;
	setp.eq.s32 	%p3, %r17, 0;
	or.pred  	%p4, %p1, %p3;
	or.pred  	%p5, %p4, %p2;
	setp.ge.s32 	%p6, %r17, %r18;
	mov.f64 	%fd19, 0d0000000000000000;
	or.pred  	%p7, %p5, %p6;
	@%p7 bra 	$L__BB0_2;
	cvta.to.global.u64 	%rd4, %rd1;
	cvta.to.global.u64 	%rd5, %rd2;
	mul.lo.s32 	%r19, %r11, %r16;
	add.s32 	%r20, %r19, %r17;
	sub.s32 	%r21, %r19, %r11;
	add.s32 	%r22, %r21, %r17;
	mul.wide.s32 	%rd6, %r22, 8;
	add.s64 	%rd7, %rd4, %rd6;
	ld.global.f64 	%fd4, [%rd7];
	add.s32 	%r23, %r20, %r11;
	mul.wide.s32 	%rd8, %r23, 8;
	add.s64 	%rd9, %rd4, %rd8;
	ld.global.f64 	%fd5, [%rd9];
	mul.wide.s32 	%rd10, %r11, 8;
	add.s64 	%rd11, %rd7, %rd10;
	ld.global.f64 	%fd6, [%rd11+-8];
	ld.global.f64 	%fd7, [%rd11+8];
	add.f64 	%fd8, %fd6, %fd7;
	add.f64 	%fd9, %fd4, %fd8;
	add.f64 	%fd10, %fd5, %fd9;
	mul.f64 	%fd11, %fd10, 0d3FD0000000000000;
	mul.wide.s32 	%rd12, %r20, 8;
	add.s64 	%rd13, %rd5, %rd12;
	st.global.f64 	[%rd13], %fd11;
	ld.global.f64 	%fd12, [%rd11];
	sub.f64 	%fd13, %fd11, %fd12;
	setp.lt.f64 	%p8, %fd13, 0d0000000000000000;
	neg.f64 	%fd14, %fd13;
	selp.f64 	%fd19, %fd14, %fd13, %p8;
$L__BB0_2:
	shl.b32 	%r24, %r5, 3;
	mov.u32 	%r25, sdata;
	add.s32 	%r7, %r25, %r24;
	st.shared.f64 	[%r7], %fd19;
	bar.sync 	0;
	setp.lt.u32 	%p9, %r30, 2;
	@%p9 bra 	$L__BB0_6;
$L__BB0_3:
	shr.u32 	%r9, %r30, 1;
	setp.ge.u32 	%p10, %r5, %r9;
	@%p10 bra 	$L__BB0_5;
	ld.shared.f64 	%fd15, [%r7];
	shl.b32 	%r26, %r9, 3;
	add.s32 	%r27, %r7, %r26;
	ld.shared.f64 	%fd16, [%r27];
	setp.gt.f64 	%p11, %fd15, %fd16;
	selp.f64 	%fd17, %fd15, %fd16, %p11;
	st.shared.f64 	[%r7], %fd17;
$L__BB0_5:
	bar.sync 	0;
	setp.gt.u32 	%p12, %r30, 3;
	mov.u32 	%r30, %r9;
	@%p12 bra 	$L__BB0_3;
$L__BB0_6:
	setp.ne.s32 	%p13, %r5, 0;
	@%p13 bra 	$L__BB0_8;
	mov.u32 	%r28, %nctaid.x;
	mad.lo.s32 	%r29, %r2, %r28, %r1;
	ld.shared.f64 	%fd18, [sdata];
	cvta.to.global.u64 	%rd14, %rd3;
	mul.wide.s32 	%rd15, %r29, 8;
	add.s64 	%rd16, %rd14, %rd15;
	st.global.f64 	[%rd16], %fd18;
$L__BB0_8:
	ret;

}


// ===== COMPILED SASS (sm_100) =====

	.target	sm_100

	.elftype	@"ET_EXEC"


//--------------------- .note.nv.tkinfo           --------------------------
	.section	.note.nv.tkinfo,"",@"SHT_NOTE"
	.sectionflags	@"SHF_NOTE_NV_TKINFO"
	.tkinfo
        /*0018*/ 	.word	0x00000002
        /*0030*/ 	.string	""
        /*0030*/ 	.string	"ptxas"
        /*0030*/ 	.string	"Cuda compilation tools, release 13.0, V13.0.88"
        /*0030*/ 	.string	"Build cuda_13.0.r13.0/compiler.36424714_0"
        /*0030*/ 	.string	"-arch sm_100 -m 64 "



//--------------------- .note.nv.cuinfo           --------------------------
	.section	.note.nv.cuinfo,"",@"SHT_NOTE"
	.sectionflags	@"SHF_NOTE_NV_CUINFO"
        /*0018*/ 	.short	0x0002
        /*001a*/ 	.short	0x0064
        /*001c*/ 	.short	0x0082
	.zero		2


//--------------------- .nv.info                  --------------------------
	.section	.nv.info,"",@"SHT_CUDA_INFO"
	.align	4


	//----- nvinfo : EIATTR_REGCOUNT
	.align		4
        /*0000*/ 	.byte	0x04, 0x2f
        /*0002*/ 	.short	(.L_1 - .L_0)
	.align		4
.L_0:
        /*0004*/ 	.word	index@(_Z13jacobi_kernelPKdPdiS1_)
        /*0008*/ 	.word	0x00000018


	//----- nvinfo : EIATTR_FRAME_SIZE
	.align		4
.L_1:
        /*000c*/ 	.byte	0x04, 0x11
        /*000e*/ 	.short	(.L_3 - .L_2)
	.align		4
.L_2:
        /*0010*/ 	.word	index@(_Z13jacobi_kernelPKdPdiS1_)
        /*0014*/ 	.word	0x00000000


	//----- nvinfo : EIATTR_MIN_STACK_SIZE
	.align		4
.L_3:
        /*0018*/ 	.byte	0x04, 0x12
        /*001a*/ 	.short	(.L_5 - .L_4)
	.align		4
.L_4:
        /*001c*/ 	.word	index@(_Z13jacobi_kernelPKdPdiS1_)
        /*0020*/ 	.word	0x00000000
.L_5:


//--------------------- .nv.compat                --------------------------
	.section	.nv.compat,"",@"SHT_CUDA_COMPAT_INFO"
	.align	4
        /*0000*/ 	.byte	0x02, 0x09, 0x00, 0x00, 0x02, 0x02, 0x01, 0x00, 0x02, 0x05, 0x05, 0x00, 0x03, 0x07, 0x01, 0x01
        /*0010*/ 	.byte	0x02, 0x03, 0x00, 0x00, 0x02, 0x06, 0x01, 0x00, 0x04, 0x0b, 0x08, 0x00, 0x01, 0x00, 0x00, 0x00
        /*0020*/ 	.byte	0x00, 0x00, 0x00, 0x00


//--------------------- .nv.info._Z13jacobi_kernelPKdPdiS1_ --------------------------
	.section	.nv.info._Z13jacobi_kernelPKdPdiS1_,"",@"SHT_CUDA_INFO"
	.sectionflags	@""
	.align	4


	//----- nvinfo : EIATTR_CUDA_API_VERSION
	.align		4
        /*0000*/ 	.byte	0x04, 0x37
        /*0002*/ 	.short	(.L_7 - .L_6)
.L_6:
        /*0004*/ 	.word	0x00000082


	//----- nvinfo : EIATTR_KPARAM_INFO
	.align		4
.L_7:
        /*0008*/ 	.byte	0x04, 0x17
        /*000a*/ 	.short	(.L_9 - .L_8)
.L_8:
        /*000c*/ 	.word	0x00000000
        /*0010*/ 	.short	0x0003
        /*0012*/ 	.short	0x0018
        /*0014*/ 	.byte	0x00, 0xf5, 0x21, 0x00


	//----- nvinfo : EIATTR_KPARAM_INFO
	.align		4
.L_9:
        /*0018*/ 	.byte	0x04, 0x17
        /*001a*/ 	.short	(.L_11 - .L_10)
.L_10:
        /*001c*/ 	.word	0x00000000
        /*0020*/ 	.short	0x0002
        /*0022*/ 	.short	0x0010
        /*0024*/ 	.byte	0x00, 0xf0, 0x11, 0x00


	//----- nvinfo : EIATTR_KPARAM_INFO
	.align		4
.L_11:
        /*0028*/ 	.byte	0x04, 0x17
        /*002a*/ 	.short	(.L_13 - .L_12)
.L_12:
        /*002c*/ 	.word	0x00000000
        /*0030*/ 	.short	0x0001
        /*0032*/ 	.short	0x0008
        /*0034*/ 	.byte	0x00, 0xf5, 0x21, 0x00


	//----- nvinfo : EIATTR_KPARAM_INFO
	.align		4
.L_13:
        /*0038*/ 	.byte	0x04, 0x17
        /*003a*/ 	.short	(.L_15 - .L_14)
.L_14:
        /*003c*/ 	.word	0x00000000
        /*0040*/ 	.short	0x0000
        /*0042*/ 	.short	0x0000
        /*0044*/ 	.byte	0x00, 0xf5, 0x21, 0x00


	//----- nvinfo : EIATTR_SPARSE_MMA_MASK
	.align		4
.L_15:
        /*0048*/ 	.byte	0x03, 0x50
        /*004a*/ 	.short	0x0000


	//----- nvinfo : EIATTR_MAXREG_COUNT
	.align		4
        /*004c*/ 	.byte	0x03, 0x1b
        /*004e*/ 	.short	0x00ff


	//----- nvinfo : EIATTR_NUM_BARRIERS
	.align		4
        /*0050*/ 	.byte	0x02, 0x4c
        /*0052*/ 	.byte	0x01
	.zero		1


	//----- nvinfo : EIATTR_MERCURY_ISA_VERSION
	.align		4
        /*0054*/ 	.byte	0x03, 0x5f
        /*0056*/ 	.short	0x0101


	//----- nvinfo : EIATTR_VRC_CTA_INIT_COUNT
	.align		4
        /*0058*/ 	.byte	0x02, 0x4a
	.zero		1
	.zero		1


	//----- nvinfo : EIATTR_EXIT_INSTR_OFFSETS
	.align		4
        /*005c*/ 	.byte	0x04, 0x1c
        /*005e*/ 	.short	(.L_17 - .L_16)


	//   ....[0]....
.L_16:
        /*0060*/ 	.word	0x00000450


	//   ....[1]....
        /*0064*/ 	.word	0x000004f0


	//----- nvinfo : EIATTR_CRS_STACK_SIZE
	.align		4
.L_17:
        /*0068*/ 	.byte	0x04, 0x1e
        /*006a*/ 	.short	(.L_19 - .L_18)
.L_18:
        /*006c*/ 	.word	0x00000000


	//----- nvinfo : EIATTR_CBANK_PARAM_SIZE
	.align		4
.L_19:
        /*0070*/ 	.byte	0x03, 0x19
        /*0072*/ 	.short	0x0020


	//----- nvinfo : EIATTR_PARAM_CBANK
	.align		4
        /*0074*/ 	.byte	0x04, 0x0a
        /*0076*/ 	.short	(.L_21 - .L_20)
	.align		4
.L_20:
        /*0078*/ 	.word	index@(.nv.constant0._Z13jacobi_kernelPKdPdiS1_)
        /*007c*/ 	.short	0x0380
        /*007e*/ 	.short	0x0020


	//----- nvinfo : EIATTR_SW_WAR
	.align		4
.L_21:
        /*0080*/ 	.byte	0x04, 0x36
        /*0082*/ 	.short	(.L_23 - .L_22)
.L_22:
        /*0084*/ 	.word	0x00000008
.L_23:


//--------------------- .nv.callgraph             --------------------------
	.section	.nv.callgraph,"",@"SHT_CUDA_CALLGRAPH"
	.align	4
	.sectionentsize	8
	.align		4
        /*0000*/ 	.word	0x00000000
	.align		4
        /*0004*/ 	.word	0xffffffff
	.align		4
        /*0008*/ 	.word	0x00000000
	.align		4
        /*000c*/ 	.word	0xfffffffe
	.align		4
        /*0010*/ 	.word	0x00000000
	.align		4
        /*0014*/ 	.word	0xfffffffd
	.align		4
        /*0018*/ 	.word	0x00000000
	.align		4
        /*001c*/ 	.word	0xfffffffc


//--------------------- .text._Z13jacobi_kernelPKdPdiS1_ --------------------------
	.section	.text._Z13jacobi_kernelPKdPdiS1_,"ax",@progbits
	.align	128
        .global         _Z13jacobi_kernelPKdPdiS1_
        .type           _Z13jacobi_kernelPKdPdiS1_,@function
        .size           _Z13jacobi_kernelPKdPdiS1_,(.L_x_5 - _Z13jacobi_kernelPKdPdiS1_)
        .other          _Z13jacobi_kernelPKdPdiS1_,@"STO_CUDA_ENTRY STV_DEFAULT"
_Z13jacobi_kernelPKdPdiS1_:
.text._Z13jacobi_kernelPKdPdiS1_:
[----:B------:R-:W-:Y:S01]  /*0000*/  LDC R1, c[0x0][0x37c] ;  /* 0x0000df00ff017b82 */ /* 0x000fe20000000800 */
[----:B------:R-:W0:Y:S07]  /*0010*/  S2R R0, SR_TID.X ;  /* 0x0000000000007919 */ /* 0x000e2e0000002100 */
[----:B------:R-:W0:Y:S01]  /*0020*/  S2UR UR8, SR_CTAID.X ;  /* 0x00000000000879c3 */ /* 0x000e220000002500 */
[----:B------:R-:W1:Y:S01]  /*0030*/  LDCU.64 UR6, c[0x0][0x358] ;  /* 0x00006b00ff0677ac */ /* 0x000e620008000a00 */
[----:B------:R-:W-:Y:S01]  /*0040*/  BSSY.RECONVERGENT B0, `(.L_x_0) ;  /* 0x0000029000007945 */ /* 0x000fe20003800200 */
[----:B------:R-:W2:Y:S01]  /*0050*/  S2R R5, SR_TID.Y ;  /* 0x0000000000057919 */ /* 0x000ea20000002200 */
[----:B------:R-:W-:Y:S01]  /*0060*/  CS2R R8, SRZ ;  /* 0x0000000000087805 */ /* 0x000fe2000001ff00 */
[----:B------:R-:W2:Y:S03]  /*0070*/  S2R R4, SR_CTAID.Y ;  /* 0x0000000000047919 */ /* 0x000ea60000002600 */
[----:B------:R-:W0:Y:S01]  /*0080*/  LDC R7, c[0x0][0x360] ;  /* 0x0000d800ff077b82 */ /* 0x000e220000000800 */
[----:B------:R-:W3:Y:S07]  /*0090*/  LDCU UR4, c[0x0][0x364] ;  /* 0x00006c80ff0477ac */ /* 0x000eee0008000800 */
[----:B------:R-:W4:Y:S01]  /*00a0*/  LDC R21, c[0x0][0x390] ;  /* 0x0000e400ff157b82 */ /* 0x000f220000000800 */
[----:B0-----:R-:W-:-:S02]  /*00b0*/  IMAD R19, R7, UR8, R0 ;  /* 0x0000000807137c24 */ /* 0x001fc4000f8e0200 */
[----:B---3--:R-:W-:-:S03]  /*00c0*/  IMAD R6, R7, UR4, RZ ;  /* 0x0000000407067c24 */ /* 0x008fc6000f8e02ff */
[----:B------:R-:W-:Y:S01]  /*00d0*/  ISETP.NE.AND P0, PT, R19, RZ, PT ;  /* 0x000000ff1300720c */ /* 0x000fe20003f05270 */
[----:B--2---:R-:W-:Y:S02]  /*00e0*/  IMAD R18, R4, UR4, R5 ;  /* 0x0000000404127c24 */ /* 0x004fe4000f8e0205 */
[----:B----4-:R-:W-:-:S03]  /*00f0*/  VIADD R2, R21, 0xffffffff ;  /* 0xffffffff15027836 */ /* 0x010fc60000000000 */
[----:B------:R-:W-:-:S04]  /*0100*/  ISETP.EQ.OR P0, PT, R18, RZ, !P0 ;  /* 0x000000ff1200720c */ /* 0x000fc80004702670 */
[----:B------:R-:W-:-:S04]  /*0110*/  ISETP.GE.OR P0, PT, R18, R2, P0 ;  /* 0x000000021200720c */ /* 0x000fc80000706670 */
[----:B------:R-:W-:-:S13]  /*0120*/  ISETP.GE.OR P0, PT, R19, R2, P0 ;  /* 0x000000021300720c */ /* 0x000fda0000706670 */
[----:B-1----:R-:W-:Y:S05]  /*0130*/  @P0 BRA `(.L_x_1) ;  /* 0x0000000000640947 */ /* 0x002fea0003800000 */
[----:B------:R-:W0:Y:S01]  /*0140*/  LDC.64 R16, c[0x0][0x380] ;  /* 0x0000e000ff107b82 */ /* 0x000e220000000a00 */
[----:B------:R-:W-:-:S04]  /*0150*/  IMAD R2, R18, R21, -R21 ;  /* 0x0000001512027224 */ /* 0x000fc800078e0a15 */
[----:B------:R-:W-:Y:S02]  /*0160*/  IMAD.IADD R11, R19, 0x1, R2 ;  /* 0x00000001130b7824 */ /* 0x000fe400078e0202 */
[----:B------:R-:W-:Y:S02]  /*0170*/  IMAD R8, R18, R21, R19 ;  /* 0x0000001512087224 */ /* 0x000fe400078e0213 */
[----:B0-----:R-:W-:-:S04]  /*0180*/  IMAD.WIDE R10, R11, 0x8, R16 ;  /* 0x000000080b0a7825 */ /* 0x001fc800078e0210 */
[----:B------:R-:W-:Y:S01]  /*0190*/  IMAD.WIDE R2, R21, 0x8, R10 ;  /* 0x0000000815027825 */ /* 0x000fe200078e020a */
[----:B------:R-:W-:Y:S01]  /*01a0*/  IADD3 R9, PT, PT, R8, R21, RZ ;  /* 0x0000001508097210 */ /* 0x000fe20007ffe0ff */
[----:B------:R-:W2:Y:S04]  /*01b0*/  LDG.E.64 R10, desc[UR6][R10.64] ;  /* 0x000000060a0a7981 */ /* 0x000ea8000c1e1b00 */
[----:B------:R-:W3:Y:S04]  /*01c0*/  LDG.E.64 R12, desc[UR6][R2.64+-0x8] ;  /* 0xfffff806020c7981 */ /* 0x000ee8000c1e1b00 */
[----:B------:R-:W3:Y:S01]  /*01d0*/  LDG.E.64 R14, desc[UR6][R2.64+0x8] ;  /* 0x00000806020e7981 */ /* 0x000ee2000c1e1b00 */
[----:B------:R-:W-:-:S06]  /*01e0*/  IMAD.WIDE R16, R9, 0x8, R16 ;  /* 0x0000000809107825 */ /* 0x000fcc00078e0210 */
[----:B------:R-:W4:Y:S01]  /*01f0*/  LDG.E.64 R16, desc[UR6][R16.64] ;  /* 0x0000000610107981 */ /* 0x000f22000c1e1b00 */
[----:B---3--:R-:W-:Y:S01]  /*0200*/  DADD R12, R12, R14 ;  /* 0x000000000c0c7229 */ /* 0x008fe2000000000e */
[----:B------:R-:W0:Y:S07]  /*0210*/  LDC.64 R14, c[0x0][0x388] ;  /* 0x0000e200ff0e7b82 */ /* 0x000e2e0000000a00 */
[----:B--2---:R-:W-:-:S08]  /*0220*/  DADD R12, R10, R12 ;  /* 0x000000000a0c7229 */ /* 0x004fd0000000000c */
[----:B----4-:R-:W-:-:S08]  /*0230*/  DADD R12, R16, R12 ;  /* 0x00000000100c7229 */ /* 0x010fd0000000000c */
[----:B------:R-:W-:Y:S01]  /*0240*/  DMUL R12, R12, 0.25 ;  /* 0x3fd000000c0c7828 */ /* 0x000fe20000000000 */
[----:B0-----:R-:W-:-:S06]  /*0250*/  IMAD.WIDE R14, R8, 0x8, R14 ;  /* 0x00000008080e7825 */ /* 0x001fcc00078e020e */
[----:B------:R0:W-:Y:S04]  /*0260*/  STG.E.64 desc[UR6][R14.64], R12 ;  /* 0x0000000c0e007986 */ /* 0x0001e8000c101b06 */
[----:B------:R-:W2:Y:S02]  /*0270*/  LDG.E.64 R2, desc[UR6][R2.64] ;  /* 0x0000000602027981 */ /* 0x000ea4000c1e1b00 */
[----:B--2---:R-:W-:-:S08]  /*0280*/  DADD R8, R12, -R2 ;  /* 0x000000000c087229 */ /* 0x004fd00000000802 */
[----:B------:R-:W-:Y:S02]  /*0290*/  DADD R10, -RZ, -R8 ;  /* 0x00000000ff0a7229 */ /* 0x000fe40000000908 */
[----:B------:R-:W-:-:S08]  /*02a0*/  DSETP.GEU.AND P0, PT, R8, RZ, PT ;  /* 0x000000ff0800722a */ /* 0x000fd00003f0e000 */
[----:B------:R-:W-:Y:S02]  /*02b0*/  FSEL R8, R10, R8, !P0 ;  /* 0x000000080a087208 */ /* 0x000fe40004000000 */
[----:B0-----:R-:W-:-:S07]  /*02c0*/  FSEL R9, R11, R9, !P0 ;  /* 0x000000090b097208 */ /* 0x001fce0004000000 */
.L_x_1:
[----:B------:R-:W-:Y:S05]  /*02d0*/  BSYNC.RECONVERGENT B0 ;  /* 0x0000000000007941 */ /* 0x000fea0003800200 */
.L_x_0:
[----:B------:R-:W0:Y:S01]  /*02e0*/  S2UR UR5, SR_CgaCtaId ;  /* 0x00000000000579c3 */ /* 0x000e220000008800 */
[----:B------:R-:W-:Y:S01]  /*02f0*/  UMOV UR4, 0x400 ;  /* 0x0000040000047882 */ /* 0x000fe20000000000 */
[----:B------:R-:W-:Y:S01]  /*0300*/  ISETP.GE.U32.AND P1, PT, R6, 0x2, PT ;  /* 0x000000020600780c */ /* 0x000fe20003f26070 */
[----:B------:R-:W-:-:S05]  /*0310*/  IMAD R0, R5, R7, R0 ;  /* 0x0000000705007224 */ /* 0x000fca00078e0200 */
[----:B------:R-:W-:Y:S01]  /*0320*/  ISETP.NE.AND P0, PT, R0, RZ, PT ;  /* 0x000000ff0000720c */ /* 0x000fe20003f05270 */
[----:B0-----:R-:W-:-:S06]  /*0330*/  ULEA UR4, UR5, UR4, 0x18 ;  /* 0x0000000405047291 */ /* 0x001fcc000f8ec0ff */
[----:B------:R-:W-:-:S05]  /*0340*/  LEA R5, R0, UR4, 0x3 ;  /* 0x0000000400057c11 */ /* 0x000fca000f8e18ff */
[----:B------:R0:W-:Y:S01]  /*0350*/  STS.64 [R5], R8 ;  /* 0x0000000805007388 */ /* 0x0001e20000000a00 */
[----:B------:R-:W-:Y:S06]  /*0360*/  BAR.SYNC.DEFER_BLOCKING 0x0 ;  /* 0x0000000000007b1d */ /* 0x000fec0000010000 */
[----:B------:R-:W-:Y:S05]  /*0370*/  @!P1 BRA `(.L_x_2) ;  /* 0x0000000000349947 */ /* 0x000fea0003800000 */
.L_x_3:
[----:B------:R-:W-:-:S04]  /*0380*/  SHF.R.U32.HI R7, RZ, 0x1, R6 ;  /* 0x00000001ff077819 */ /* 0x000fc80000011606 */
[----:B------:R-:W-:-:S13]  /*0390*/  ISETP.GE.U32.AND P2, PT, R0, R7, PT ;  /* 0x000000070000720c */ /* 0x000fda0003f46070 */
[----:B0-----:R-:W-:Y:S01]  /*03a0*/  @!P2 IMAD R8, R7, 0x8, R5 ;  /* 0x000000080708a824 */ /* 0x001fe200078e0205 */
[----:B-1----:R-:W-:Y:S05]  /*03b0*/  @!P2 LDS.64 R2, [R5] ;  /* 0x000000000502a984 */ /* 0x002fea0000000a00 */
[----:B------:R-:W0:Y:S02]  /*03c0*/  @!P2 LDS.64 R8, [R8] ;  /* 0x000000000808a984 */ /* 0x000e240000000a00 */
[----:B0-----:R-:W-:-:S06]  /*03d0*/  @!P2 DSETP.GT.AND P1, PT, R2, R8, PT ;  /* 0x000000080200a22a */ /* 0x001fcc0003f24000 */
[----:B------:R-:W-:Y:S02]  /*03e0*/  @!P2 FSEL R2, R2, R8, P1 ;  /* 0x000000080202a208 */ /* 0x000fe40000800000 */
[----:B------:R-:W-:Y:S02]  /*03f0*/  @!P2 FSEL R3, R3, R9, P1 ;  /* 0x000000090303a208 */ /* 0x000fe40000800000 */
[----:B------:R-:W-:Y:S02]  /*0400*/  ISETP.GT.U32.AND P1, PT, R6, 0x3, PT ;  /* 0x000000030600780c */ /* 0x000fe40003f24070 */
[----:B------:R-:W-:Y:S01]  /*0410*/  MOV R6, R7 ;  /* 0x0000000700067202 */ /* 0x000fe20000000f00 */
[----:B------:R1:W-:Y:S01]  /*0420*/  @!P2 STS.64 [R5], R2 ;  /* 0x000000020500a388 */ /* 0x0003e20000000a00 */
[----:B------:R-:W-:Y:S09]  /*0430*/  BAR.SYNC.DEFER_BLOCKING 0x0 ;  /* 0x0000000000007b1d */ /* 0x000ff20000010000 */
[----:B------:R-:W-:Y:S05]  /*0440*/  @P1 BRA `(.L_x_3) ;  /* 0xfffffffc00cc1947 */ /* 0x000fea000383ffff */
.L_x_2:
[----:B------:R-:W-:Y:S05]  /*0450*/  @P0 EXIT ;  /* 0x000000000000094d */ /* 0x000fea0003800000 */
[----:B------:R-:W2:Y:S01]  /*0460*/  S2UR UR5, SR_CgaCtaId ;  /* 0x00000000000579c3 */ /* 0x000ea20000008800 */
[----:B------:R-:W-:-:S07]  /*0470*/  UMOV UR4, 0x400 ;  /* 0x0000040000047882 */ /* 0x000fce0000000000 */
[----:B01----:R-:W0:Y:S08]  /*0480*/  LDC R5, c[0x0][0x370] ;  /* 0x0000dc00ff057b82 */ /* 0x003e300000000800 */
[----:B------:R-:W1:Y:S01]  /*0490*/  LDC.64 R6, c[0x0][0x398] ;  /* 0x0000e600ff067b82 */ /* 0x000e620000000a00 */
[----:B--2---:R-:W-:Y:S01]  /*04a0*/  ULEA UR4, UR5, UR4, 0x18 ;  /* 0x0000000405047291 */ /* 0x004fe2000f8ec0ff */
[----:B0-----:R-:W-:-:S08]  /*04b0*/  IMAD R5, R4, R5, UR8 ;  /* 0x0000000804057e24 */ /* 0x001fd0000f8e0205 */
[----:B------:R-:W0:Y:S01]  /*04c0*/  LDS.64 R2, [UR4] ;  /* 0x00000004ff027984 */ /* 0x000e220008000a00 */
[----:B-1----:R-:W-:-:S05]  /*04d0*/  IMAD.WIDE R4, R5, 0x8, R6 ;  /* 0x0000000805047825 */ /* 0x002fca00078e0206 */
[----:B0-----:R-:W-:Y:S01]  /*04e0*/  STG.E.64 desc[UR6][R4.64], R2 ;  /* 0x0000000204007986 */ /* 0x001fe2000c101b06 */
[----:B------:R-:W-:Y:S05]  /*04f0*/  EXIT ;  /* 0x000000000000794d */ /* 0x000fea0003800000 */
.L_x_4:
[----:B------:R-:W-:-:S00]  /*0500*/  BRA `(.L_x_4) ;  /* 0xfffffffc00fc7947 */ /* 0x000fc0000383ffff */
[----:B------:R-:W-:-:S00]  /*0510*/  NOP ;  /* 0x0000000000007918 */ /* 0x000fc00000000000 */
        /* <DEDUP_REMOVED lines=14> */
.L_x_5:


//--------------------- .nv.shared._Z13jacobi_kernelPKdPdiS1_ --------------------------
	.section	.nv.shared._Z13jacobi_kernelPKdPdiS1_,"aw",@nobits
	.sectionflags	@""
	.align	16
	.zero		1024


//--------------------- .nv.shared.reserved.0     --------------------------
	.section	.nv.shared.reserved.0,"aw",@nobits
	.weak		__nv_reservedSMEM_offset_0_alias
	.size		__nv_reservedSMEM_offset_0_alias, 0, 64
	.other		__nv_reservedSMEM_offset_0_alias,@"STO_CUDA_RESERVED_SHARED STV_DEFAULT"
__nv_reservedSMEM_offset_0_alias:
	.zero		0
	.zero		64


//--------------------- .nv.constant0._Z13jacobi_kernelPKdPdiS1_ --------------------------
	.section	.nv.constant0._Z13jacobi_kernelPKdPdiS1_,"a",@progbits
	.sectionflags	@""
	.align	4
.nv.constant0._Z13jacobi_kernelPKdPdiS1_:
	.zero		928


//--------------------- SYMBOLS --------------------------

	.type		.nv.reservedSmem.offset0,@object
	.size		.nv.reservedSmem.offset0,0x4
	.type		.nv.reservedSmem.cap,@object
	.size		.nv.reservedSmem.cap,0x4
